	.headerflags	@"EF_CUDA_TEXMODE_UNIFIED EF_CUDA_64BIT_ADDRESS EF_CUDA_ACCELERATORS EF_CUDA_SM90 EF_CUDA_VIRTUAL_SM(EF_CUDA_SM90)"
	.elftype	@"ET_EXEC"


//--------------------- .nv.info                  --------------------------
	.section	.nv.info,"",@"SHT_CUDA_INFO"
	.align	4


	//----- nvinfo : EIATTR_REGCOUNT
	.align		4
        /*0000*/ 	.byte	0x04, 0x2f
        /*0002*/ 	.short	(.L_1 - .L_0)
	.align		4
.L_0:
        /*0004*/ 	.word	index@(triton_poi_fused__unsafe_index_add_mul_sub_5)
        /*0008*/ 	.word	0x00000020


	//----- nvinfo : EIATTR_MIN_STACK_SIZE
	.align		4
.L_1:
        /*000c*/ 	.byte	0x04, 0x12
        /*000e*/ 	.short	(.L_3 - .L_2)
	.align		4
.L_2:
        /*0010*/ 	.word	index@(triton_poi_fused__unsafe_index_add_mul_sub_5)
        /*0014*/ 	.word	0x00000000


	//----- nvinfo : EIATTR_FRAME_SIZE
	.align		4
.L_3:
        /*0018*/ 	.byte	0x04, 0x11
        /*001a*/ 	.short	(.L_5 - .L_4)
	.align		4
.L_4:
        /*001c*/ 	.word	index@(triton_poi_fused__unsafe_index_add_mul_sub_5)
        /*0020*/ 	.word	0x00000000


	//----- nvinfo : EIATTR_MIN_STACK_SIZE
	.align		4
.L_5:
        /*0024*/ 	.byte	0x04, 0x12
        /*0026*/ 	.short	(.L_7 - .L_6)
	.align		4
.L_6:
        /*0028*/ 	.word	index@(triton_poi_fused__unsafe_index_add_mul_sub_5)
        /*002c*/ 	.word	0x00000000
.L_7:


//--------------------- .nv.info.triton_poi_fused__unsafe_index_add_mul_sub_5 --------------------------
	.section	.nv.info.triton_poi_fused__unsafe_index_add_mul_sub_5,"",@"SHT_CUDA_INFO"
	.sectionflags	@""
	.align	4


	//----- nvinfo : EIATTR_CUDA_API_VERSION
	.align		4
        /*0000*/ 	.byte	0x04, 0x37
        /*0002*/ 	.short	(.L_9 - .L_8)
.L_8:
        /*0004*/ 	.word	0x0000007c


	//----- nvinfo : EIATTR_KPARAM_INFO
	.align		4
.L_9:
        /*0008*/ 	.byte	0x04, 0x17
        /*000a*/ 	.short	(.L_11 - .L_10)
.L_10:
        /*000c*/ 	.word	0x00000000
        /*0010*/ 	.short	0x000a
        /*0012*/ 	.short	0x0050
        /*0014*/ 	.byte	0x00, 0xf0, 0x11, 0x00


	//----- nvinfo : EIATTR_KPARAM_INFO
	.align		4
.L_11:
        /*0018*/ 	.byte	0x04, 0x17
        /*001a*/ 	.short	(.L_13 - .L_12)
.L_12:
        /*001c*/ 	.word	0x00000000
        /*0020*/ 	.short	0x0009
        /*0022*/ 	.short	0x0048
        /*0024*/ 	.byte	0x00, 0xf4, 0x21, 0x00


	//----- nvinfo : EIATTR_KPARAM_INFO
	.align		4
.L_13:
        /*0028*/ 	.byte	0x04, 0x17
        /*002a*/ 	.short	(.L_15 - .L_14)
.L_14:
        /*002c*/ 	.word	0x00000000
        /*0030*/ 	.short	0x0008
        /*0032*/ 	.short	0x0040
        /*0034*/ 	.byte	0x00, 0xf4, 0x21, 0x00


	//----- nvinfo : EIATTR_KPARAM_INFO
	.align		4
.L_15:
        /*0038*/ 	.byte	0x04, 0x17
        /*003a*/ 	.short	(.L_17 - .L_16)
.L_16:
        /*003c*/ 	.word	0x00000000
        /*0040*/ 	.short	0x0007
        /*0042*/ 	.short	0x0038
        /*0044*/ 	.byte	0x00, 0xf4, 0x21, 0x00


	//----- nvinfo : EIATTR_KPARAM_INFO
	.align		4
.L_17:
        /*0048*/ 	.byte	0x04, 0x17
        /*004a*/ 	.short	(.L_19 - .L_18)
.L_18:
        /*004c*/ 	.word	0x00000000
        /*0050*/ 	.short	0x0006
        /*0052*/ 	.short	0x0030
        /*0054*/ 	.byte	0x00, 0xf4, 0x21, 0x00


	//----- nvinfo : EIATTR_KPARAM_INFO
	.align		4
.L_19:
        /*0058*/ 	.byte	0x04, 0x17
        /*005a*/ 	.short	(.L_21 - .L_20)
.L_20:
        /*005c*/ 	.word	0x00000000
        /*0060*/ 	.short	0x0005
        /*0062*/ 	.short	0x0028
        /*0064*/ 	.byte	0x00, 0xf4, 0x21, 0x00


	//----- nvinfo : EIATTR_KPARAM_INFO
	.align		4
.L_21:
        /*0068*/ 	.byte	0x04, 0x17
        /*006a*/ 	.short	(.L_23 - .L_22)
.L_22:
        /*006c*/ 	.word	0x00000000
        /*0070*/ 	.short	0x0004
        /*0072*/ 	.short	0x0020
        /*0074*/ 	.byte	0x00, 0xf4, 0x21, 0x00


	//----- nvinfo : EIATTR_KPARAM_INFO
	.align		4
.L_23:
        /*0078*/ 	.byte	0x04, 0x17
        /*007a*/ 	.short	(.L_25 - .L_24)
.L_24:
        /*007c*/ 	.word	0x00000000
        /*0080*/ 	.short	0x0003
        /*0082*/ 	.short	0x0018
        /*0084*/ 	.byte	0x00, 0xf4, 0x21, 0x00


	//----- nvinfo : EIATTR_KPARAM_INFO
	.align		4
.L_25:
        /*0088*/ 	.byte	0x04, 0x17
        /*008a*/ 	.short	(.L_27 - .L_26)
.L_26:
        /*008c*/ 	.word	0x00000000
        /*0090*/ 	.short	0x0002
        /*0092*/ 	.short	0x0010
        /*0094*/ 	.byte	0x00, 0xf4, 0x21, 0x00


	//----- nvinfo : EIATTR_KPARAM_INFO
	.align		4
.L_27:
        /*0098*/ 	.byte	0x04, 0x17
        /*009a*/ 	.short	(.L_29 - .L_28)
.L_28:
        /*009c*/ 	.word	0x00000000
        /*00a0*/ 	.short	0x0001
        /*00a2*/ 	.short	0x0008
        /*00a4*/ 	.byte	0x00, 0xf4, 0x21, 0x00


	//----- nvinfo : EIATTR_KPARAM_INFO
	.align		4
.L_29:
        /*00a8*/ 	.byte	0x04, 0x17
        /*00aa*/ 	.short	(.L_31 - .L_30)
.L_30:
        /*00ac*/ 	.word	0x00000000
        /*00b0*/ 	.short	0x0000
        /*00b2*/ 	.short	0x0000
        /*00b4*/ 	.byte	0x00, 0xf4, 0x21, 0x00


	//----- nvinfo : EIATTR_SPARSE_MMA_MASK
	.align		4
.L_31:
        /*00b8*/ 	.byte	0x03, 0x50
        /*00ba*/ 	.short	0x0000


	//----- nvinfo : EIATTR_MAXREG_COUNT
	.align		4
        /*00bc*/ 	.byte	0x03, 0x1b
        /*00be*/ 	.short	0x00ff


	//----- nvinfo : EIATTR_EXIT_INSTR_OFFSETS
	.align		4
        /*00c0*/ 	.byte	0x04, 0x1c
        /*00c2*/ 	.short	(.L_33 - .L_32)


	//   ....[0]....
.L_32:
        /*00c4*/ 	.word	0x00000d10


	//----- nvinfo : EIATTR_REQNTID
	.align		4
.L_33:
        /*00c8*/ 	.byte	0x04, 0x10
        /*00ca*/ 	.short	(.L_35 - .L_34)
.L_34:
        /*00cc*/ 	.word	0x00000080
        /*00d0*/ 	.word	0x00000001
        /*00d4*/ 	.word	0x00000001


	//----- nvinfo : EIATTR_CBANK_PARAM_SIZE
	.align		4
.L_35:
        /*00d8*/ 	.byte	0x03, 0x19
        /*00da*/ 	.short	0x0054


	//----- nvinfo : EIATTR_PARAM_CBANK
	.align		4
        /*00dc*/ 	.byte	0x04, 0x0a
        /*00de*/ 	.short	(.L_37 - .L_36)
	.align		4
.L_36:
        /*00e0*/ 	.word	index@(.nv.constant0.triton_poi_fused__unsafe_index_add_mul_sub_5)
        /*00e4*/ 	.short	0x0210
        /*00e6*/ 	.short	0x0054


	//----- nvinfo : EIATTR_SW_WAR
	.align		4
.L_37:
        /*00e8*/ 	.byte	0x04, 0x36
        /*00ea*/ 	.short	(.L_39 - .L_38)
.L_38:
        /*00ec*/ 	.word	0x00000008
.L_39:


//--------------------- .nv.callgraph             --------------------------
	.section	.nv.callgraph,"",@"SHT_CUDA_CALLGRAPH"
	.align	4
	.sectionentsize	8
	.align		4
        /*0000*/ 	.word	0x00000000
	.align		4
        /*0004*/ 	.word	0xffffffff
	.align		4
        /*0008*/ 	.word	0x00000000
	.align		4
        /*000c*/ 	.word	0xfffffffe
	.align		4
        /*0010*/ 	.word	0x00000000
	.align		4
        /*0014*/ 	.word	0xfffffffd
	.align		4
        /*0018*/ 	.word	0x00000000
	.align		4
        /*001c*/ 	.word	0xfffffffc


//--------------------- .text.triton_poi_fused__unsafe_index_add_mul_sub_5 --------------------------
	.section	.text.triton_poi_fused__unsafe_index_add_mul_sub_5,"ax",@progbits
	.align	128
        .global         triton_poi_fused__unsafe_index_add_mul_sub_5
        .type           triton_poi_fused__unsafe_index_add_mul_sub_5,@function
        .size           triton_poi_fused__unsafe_index_add_mul_sub_5,(.L_x_1 - triton_poi_fused__unsafe_index_add_mul_sub_5)
        .other          triton_poi_fused__unsafe_index_add_mul_sub_5,@"STO_CUDA_ENTRY STV_DEFAULT"
triton_poi_fused__unsafe_index_add_mul_sub_5:
.text.triton_poi_fused__unsafe_index_add_mul_sub_5:
[----:B------:R-:W-:Y:S01]  /*0000*/  LDC R1, c[0x0][0x28] ;  /* 0x00000a00ff017b82 */ /* 0x000fe20000000800 */
[----:B------:R-:W1:Y:S07]  /*0010*/  S2R R0, SR_TID.X ;  /* 0x0000000000007919 */ /* 0x000e6e0000002100 */
[----:B------:R-:W2:Y:S01]  /*0020*/  LDC.64 R12, c[0x0][0x220] ;  /* 0x00008800ff0c7b82 */ /* 0x000ea20000000a00 */
[----:B------:R-:W-:Y:S01]  /*0030*/  ULDC.64 UR4, c[0x0][0x208] ;  /* 0x0000820000047ab9 */ /* 0x000fe20000000a00 */
[----:B------:R-:W-:Y:S01]  /*0040*/  ULDC.64 UR6, c[0x0][0x230] ;  /* 0x00008c0000067ab9 */ /* 0x000fe20000000a00 */
[----:B------:R-:W3:Y:S01]  /*0050*/  S2R R3, SR_CTAID.X ;  /* 0x0000000000037919 */ /* 0x000ee20000002500 */
[----:B------:R-:W-:-:S04]  /*0060*/  ULDC.64 UR8, c[0x0][0x258] ;  /* 0x0000960000087ab9 */ /* 0x000fc80000000a00 */
[----:B------:R-:W4:Y:S01]  /*0070*/  LDC.64 R8, c[0x0][0x238] ;  /* 0x00008e00ff087b82 */ /* 0x000f220000000a00 */
[----:B-1----:R-:W-:-:S05]  /*0080*/  IMAD.SHL.U32 R0, R0, 0x2, RZ ;  /* 0x0000000200007824 */ /* 0x002fca00078e00ff */
[----:B------:R-:W-:-:S05]  /*0090*/  LOP3.LUT R0, R0, 0xfe, RZ, 0xc0, !PT ;  /* 0x000000fe00007812 */ /* 0x000fca00078ec0ff */
[----:B---3--:R-:W-:-:S05]  /*00a0*/  IMAD R0, R3, 0x100, R0 ;  /* 0x0000010003007824 */ /* 0x008fca00078e0200 */
[----:B------:R-:W-:-:S04]  /*00b0*/  SHF.R.S32.HI R5, RZ, 0x1f, R0 ;  /* 0x0000001fff057819 */ /* 0x000fc80000011400 */
[----:B------:R-:W-:Y:S02]  /*00c0*/  LEA.HI R6, R5, R0, RZ, 0x5 ;  /* 0x0000000005067211 */ /* 0x000fe400078f28ff */
[----:B------:R-:W1:Y:S02]  /*00d0*/  LDC.64 R4, c[0x0][0x228] ;  /* 0x00008a00ff047b82 */ /* 0x000e640000000a00 */
[----:B------:R-:W-:Y:S02]  /*00e0*/  SHF.R.S32.HI R2, RZ, 0x5, R6 ;  /* 0x00000005ff027819 */ /* 0x000fe40000011406 */
[----:B------:R-:W-:Y:S02]  /*00f0*/  LOP3.LUT R15, R6, 0xffffffe0, RZ, 0xc0, !PT ;  /* 0xffffffe0060f7812 */ /* 0x000fe400078ec0ff */
[----:B------:R-:W-:-:S03]  /*0100*/  LEA.HI R7, R2, R2, RZ, 0x5 ;  /* 0x0000000202077211 */ /* 0x000fc600078f28ff */
[----:B------:R-:W-:Y:S01]  /*0110*/  IMAD.IADD R15, R0, 0x1, -R15 ;  /* 0x00000001000f7824 */ /* 0x000fe200078e0a0f */
[----:B------:R-:W-:-:S05]  /*0120*/  LOP3.LUT R7, R7, 0xffffffe0, RZ, 0xc0, !PT ;  /* 0xffffffe007077812 */ /* 0x000fca00078ec0ff */
[----:B------:R-:W-:-:S04]  /*0130*/  IMAD.IADD R2, R2, 0x1, -R7 ;  /* 0x0000000102027824 */ /* 0x000fc800078e0a07 */
[----:B--2---:R-:W-:-:S04]  /*0140*/  IMAD.WIDE R12, R2, 0x8, R12 ;  /* 0x00000008020c7825 */ /* 0x004fc800078e020c */
[C---:B-1----:R-:W-:Y:S02]  /*0150*/  IMAD.WIDE R4, R15.reuse, 0x8, R4 ;  /* 0x000000080f047825 */ /* 0x042fe400078e0204 */
[----:B------:R-:W2:Y:S04]  /*0160*/  LDG.E.EL.64 R12, desc[UR4][R12.64] ;  /* 0x000000040c0c7981 */ /* 0x000ea8000c2e1b00 */
[----:B------:R-:W3:Y:S01]  /*0170*/  LDG.E.EL.128 R4, desc[UR4][R4.64] ;  /* 0x0000000404047981 */ /* 0x000ee2000c2e1d00 */
[----:B----4-:R-:W-:-:S06]  /*0180*/  IMAD.WIDE R8, R15, 0x8, R8 ;  /* 0x000000080f087825 */ /* 0x010fcc00078e0208 */
[----:B------:R-:W4:Y:S01]  /*0190*/  LDG.E.EL.128 R8, desc[UR4][R8.64] ;  /* 0x0000000408087981 */ /* 0x000f22000c2e1d00 */
[----:B------:R-:W-:-:S04]  /*01a0*/  SHF.R.S32.HI R3, RZ, 0x17, R3 ;  /* 0x00000017ff037819 */ /* 0x000fc80000011403 */
[----:B------:R-:W-:-:S04]  /*01b0*/  SGXT R3, R3, 0x1 ;  /* 0x000000010303781a */ /* 0x000fc80000000200 */
[----:B------:R-:W-:-:S04]  /*01c0*/  LEA.HI R18, R3, R0, RZ, 0xc ;  /* 0x0000000003127211 */ /* 0x000fc800078f60ff */
[----:B------:R-:W-:Y:S02]  /*01d0*/  SHF.R.S32.HI R18, RZ, 0xc, R18 ;  /* 0x0000000cff127819 */ /* 0x000fe40000011412 */
[----:B--2---:R-:W-:-:S04]  /*01e0*/  SHF.R.U32.HI R27, RZ, 0x1b, R13 ;  /* 0x0000001bff1b7819 */ /* 0x004fc8000001160d */
[----:B------:R-:W-:Y:S02]  /*01f0*/  LOP3.LUT R27, R27, 0x10, RZ, 0xc0, !PT ;  /* 0x000000101b1b7812 */ /* 0x000fe400078ec0ff */
[----:B---3--:R-:W-:Y:S02]  /*0200*/  SHF.R.U32.HI R21, RZ, 0x1b, R5 ;  /* 0x0000001bff157819 */ /* 0x008fe40000011605 */
[----:B------:R-:W-:Y:S02]  /*0210*/  IADD3 R27, P0, R12, R27, RZ ;  /* 0x0000001b0c1b7210 */ /* 0x000fe40007f1e0ff */
[----:B------:R-:W-:Y:S02]  /*0220*/  LOP3.LUT R21, R21, 0x10, RZ, 0xc0, !PT ;  /* 0x0000001015157812 */ /* 0x000fe400078ec0ff */
[----:B----4-:R-:W-:Y:S01]  /*0230*/  SHF.R.U32.HI R19, RZ, 0x1b, R9 ;  /* 0x0000001bff137819 */ /* 0x010fe20000011609 */
[----:B------:R-:W-:Y:S01]  /*0240*/  IMAD.X R12, RZ, RZ, R13, P0 ;  /* 0x000000ffff0c7224 */ /* 0x000fe200000e060d */
[----:B------:R-:W-:Y:S01]  /*0250*/  IADD3 R21, P0, R4, R21, RZ ;  /* 0x0000001504157210 */ /* 0x000fe20007f1e0ff */
[----:B------:R-:W-:Y:S01]  /*0260*/  IMAD.SHL.U32 R24, R27, 0x10, RZ ;  /* 0x000000101b187824 */ /* 0x000fe200078e00ff */
[----:B------:R-:W-:-:S02]  /*0270*/  LEA.HI R4, R3, R0, RZ, 0xa ;  /* 0x0000000003047211 */ /* 0x000fc400078f50ff */
[----:B------:R-:W-:Y:S01]  /*0280*/  SHF.L.U64.HI R27, R27, 0x4, R12 ;  /* 0x000000041b1b7819 */ /* 0x000fe2000001020c */
[----:B------:R-:W-:Y:S01]  /*0290*/  IMAD.X R14, RZ, RZ, R5, P0 ;  /* 0x000000ffff0e7224 */ /* 0x000fe200000e0605 */
[----:B------:R-:W1:Y:S01]  /*02a0*/  LDC.64 R12, c[0x0][0x248] ;  /* 0x00009200ff0c7b82 */ /* 0x000e620000000a00 */
[----:B------:R-:W-:Y:S02]  /*02b0*/  IADD3 R22, P0, R24, R21, RZ ;  /* 0x0000001518167210 */ /* 0x000fe40007f1e0ff */
[----:B------:R-:W-:Y:S02]  /*02c0*/  SHF.R.S32.HI R5, RZ, 0xa, R4 ;  /* 0x0000000aff057819 */ /* 0x000fe40000011404 */
[----:B------:R-:W-:Y:S01]  /*02d0*/  LOP3.LUT R19, R19, 0x10, RZ, 0xc0, !PT ;  /* 0x0000001013137812 */ /* 0x000fe200078ec0ff */
[----:B------:R-:W-:Y:S01]  /*02e0*/  IMAD.X R17, R27, 0x1, R14, P0 ;  /* 0x000000011b117824 */ /* 0x000fe200000e060e */
[----:B------:R-:W-:-:S04]  /*02f0*/  LEA.HI R16, R5, R5, RZ, 0x2 ;  /* 0x0000000505107211 */ /* 0x000fc800078f10ff */
[C---:B------:R-:W-:Y:S02]  /*0300*/  SHF.L.U64.HI R4, R22.reuse, 0x2, R17 ;  /* 0x0000000216047819 */ /* 0x040fe40000010211 */
[----:B------:R-:W-:Y:S02]  /*0310*/  SHF.L.U32 R22, R22, 0x2, RZ ;  /* 0x0000000216167819 */ /* 0x000fe400000006ff */
[----:B------:R-:W-:Y:S02]  /*0320*/  LOP3.LUT R20, R16, 0xfffffc, RZ, 0xc0, !PT ;  /* 0x00fffffc10147812 */ /* 0x000fe400078ec0ff */
[----:B------:R-:W-:Y:S02]  /*0330*/  IADD3 R16, P0, R22, UR6, RZ ;  /* 0x0000000616107c10 */ /* 0x000fe4000ff1e0ff */
[----:B------:R-:W-:Y:S01]  /*0340*/  IADD3 R22, P1, R22, UR8, RZ ;  /* 0x0000000816167c10 */ /* 0x000fe2000ff3e0ff */
[C---:B------:R-:W-:Y:S01]  /*0350*/  IMAD.IADD R3, R5.reuse, 0x1, -R20 ;  /* 0x0000000105037824 */ /* 0x040fe200078e0a14 */
[----:B------:R-:W-:Y:S01]  /*0360*/  IADD3.X R17, R4, UR7, RZ, P0, !PT ;  /* 0x0000000704117c10 */ /* 0x000fe200087fe4ff */
[----:B------:R-:W-:Y:S01]  /*0370*/  IMAD.SHL.U32 R5, R5, 0x100, RZ ;  /* 0x0000010005057824 */ /* 0x000fe200078e00ff */
[----:B------:R-:W-:Y:S01]  /*0380*/  IADD3 R19, P0, R8, R19, RZ ;  /* 0x0000001308137210 */ /* 0x000fe20007f1e0ff */
[----:B------:R-:W-:Y:S01]  /*0390*/  IMAD.SHL.U32 R3, R3, 0x100, RZ ;  /* 0x0000010003037824 */ /* 0x000fe200078e00ff */
[----:B------:R-:W-:Y:S01]  /*03a0*/  IADD3.X R23, R4, UR9, RZ, P1, !PT ;  /* 0x0000000904177c10 */ /* 0x000fe20008ffe4ff */
[----:B-1----:R-:W-:-:S04]  /*03b0*/  IMAD.WIDE R12, R2, 0x8, R12 ;  /* 0x00000008020c7825 */ /* 0x002fc800078e020c */
[----:B------:R-:W-:Y:S02]  /*03c0*/  IMAD.WIDE R16, R3, 0x4, R16 ;  /* 0x0000000403107825 */ /* 0x000fe400078e0210 */
[----:B------:R-:W2:Y:S02]  /*03d0*/  LDG.E.EL.64 R12, desc[UR4][R12.64] ;  /* 0x000000040c0c7981 */ /* 0x000ea4000c2e1b00 */
[----:B------:R-:W-:Y:S02]  /*03e0*/  IMAD.SHL.U32 R4, R18, 0x800, RZ ;  /* 0x0000080012047824 */ /* 0x000fe400078e00ff */
[----:B------:R-:W-:Y:S01]  /*03f0*/  IMAD.X R20, RZ, RZ, R9, P0 ;  /* 0x000000ffff147224 */ /* 0x000fe200000e0609 */
[----:B------:R-:W-:Y:S01]  /*0400*/  IADD3 R18, P0, R19, R24, RZ ;  /* 0x0000001813127210 */ /* 0x000fe20007f1e0ff */
[----:B------:R-:W1:Y:S01]  /*0410*/  LDC.64 R8, c[0x0][0x240] ;  /* 0x00009000ff087b82 */ /* 0x000e620000000a00 */
[----:B------:R-:W-:Y:S02]  /*0420*/  IMAD.WIDE R16, R4, 0x4, R16 ;  /* 0x0000000404107825 */ /* 0x000fe400078e0210 */
[----:B------:R-:W-:-:S02]  /*0430*/  SHF.L.U32 R28, R18, 0x2, RZ ;  /* 0x00000002121c7819 */ /* 0x000fc400000006ff */
[----:B------:R-:W-:Y:S01]  /*0440*/  IMAD.X R29, R20, 0x1, R27, P0 ;  /* 0x00000001141d7824 */ /* 0x000fe200000e061b */
[----:B------:R3:W4:Y:S01]  /*0450*/  LDG.E.EL R25, desc[UR4][R16.64] ;  /* 0x0000000410197981 */ /* 0x000722000c2e1900 */
[----:B------:R-:W-:-:S03]  /*0460*/  IMAD.WIDE R22, R5, 0x4, R22 ;  /* 0x0000000405167825 */ /* 0x000fc600078e0216 */
[----:B------:R-:W-:-:S03]  /*0470*/  SHF.L.U64.HI R18, R18, 0x2, R29 ;  /* 0x0000000212127819 */ /* 0x000fc6000001021d */
[----:B------:R-:W5:Y:S01]  /*0480*/  LDG.E.EL R23, desc[UR4][R22.64] ;  /* 0x0000000416177981 */ /* 0x000f62000c2e1900 */
[----:B---3--:R-:W-:Y:S02]  /*0490*/  IADD3 R16, P0, R28, UR6, RZ ;  /* 0x000000061c107c10 */ /* 0x008fe4000ff1e0ff */
[----:B------:R-:W-:Y:S02]  /*04a0*/  IADD3 R28, P1, R28, UR8, RZ ;  /* 0x000000081c1c7c10 */ /* 0x000fe4000ff3e0ff */
[----:B------:R-:W-:Y:S02]  /*04b0*/  IADD3.X R17, R18, UR7, RZ, P0, !PT ;  /* 0x0000000712117c10 */ /* 0x000fe400087fe4ff */
[----:B------:R-:W-:Y:S01]  /*04c0*/  IADD3.X R29, R18, UR9, RZ, P1, !PT ;  /* 0x00000009121d7c10 */ /* 0x000fe20008ffe4ff */
[----:B------:R-:W-:-:S04]  /*04d0*/  IMAD.WIDE R16, R3, 0x4, R16 ;  /* 0x0000000403107825 */ /* 0x000fc800078e0210 */
[----:B------:R-:W-:-:S04]  /*04e0*/  IMAD.WIDE R28, R5, 0x4, R28 ;  /* 0x00000004051c7825 */ /* 0x000fc800078e021c */
[----:B------:R-:W-:Y:S01]  /*04f0*/  IMAD.WIDE R16, R4, 0x4, R16 ;  /* 0x0000000404107825 */ /* 0x000fe200078e0210 */
[----:B------:R3:W5:Y:S03]  /*0500*/  LDG.E.EL R18, desc[UR4][R28.64] ;  /* 0x000000041c127981 */ /* 0x000766000c2e1900 */
[----:B-1----:R-:W-:Y:S02]  /*0510*/  IMAD.WIDE R8, R15, 0x4, R8 ;  /* 0x000000040f087825 */ /* 0x002fe400078e0208 */
[----:B------:R1:W4:Y:S04]  /*0520*/  LDG.E.EL R16, desc[UR4][R16.64] ;  /* 0x0000000410107981 */ /* 0x000328000c2e1900 */
[----:B------:R-:W4:Y:S01]  /*0530*/  LDG.E.EL.64 R8, desc[UR4][R8.64] ;  /* 0x0000000408087981 */ /* 0x000f22000c2e1b00 */
[----:B------:R-:W-:-:S04]  /*0540*/  SHF.R.U32.HI R15, RZ, 0x1b, R7 ;  /* 0x0000001bff0f7819 */ /* 0x000fc80000011607 */
[----:B------:R-:W-:-:S04]  /*0550*/  LOP3.LUT R15, R15, 0x10, RZ, 0xc0, !PT ;  /* 0x000000100f0f7812 */ /* 0x000fc800078ec0ff */
[----:B------:R-:W-:-:S05]  /*0560*/  IADD3 R15, P0, R6, R15, RZ ;  /* 0x0000000f060f7210 */ /* 0x000fca0007f1e0ff */
[----:B---3--:R-:W-:Y:S01]  /*0570*/  IMAD.X R28, RZ, RZ, R7, P0 ;  /* 0x000000ffff1c7224 */ /* 0x008fe200000e0607 */
[----:B------:R-:W-:-:S04]  /*0580*/  SHF.R.U32.HI R7, RZ, 0x1b, R11 ;  /* 0x0000001bff077819 */ /* 0x000fc8000001160b */
[----:B------:R-:W-:Y:S02]  /*0590*/  LOP3.LUT R7, R7, 0x10, RZ, 0xc0, !PT ;  /* 0x0000001007077812 */ /* 0x000fe400078ec0ff */
[----:B--2---:R-:W-:-:S04]  /*05a0*/  SHF.R.U32.HI R22, RZ, 0x1b, R13 ;  /* 0x0000001bff167819 */ /* 0x004fc8000001160d */
[----:B------:R-:W-:-:S04]  /*05b0*/  LOP3.LUT R6, R22, 0x10, RZ, 0xc0, !PT ;  /* 0x0000001016067812 */ /* 0x000fc800078ec0ff */
[----:B------:R-:W-:-:S05]  /*05c0*/  IADD3 R6, P0, R12, R6, RZ ;  /* 0x000000060c067210 */ /* 0x000fca0007f1e0ff */
[----:B------:R-:W-:Y:S02]  /*05d0*/  IMAD.SHL.U32 R26, R6, 0x10, RZ ;  /* 0x00000010061a7824 */ /* 0x000fe400078e00ff */
[----:B-1----:R-:W-:-:S03]  /*05e0*/  IMAD.X R17, RZ, RZ, R13, P0 ;  /* 0x000000ffff117224 */ /* 0x002fc600000e060d */
[----:B------:R-:W-:Y:S02]  /*05f0*/  IADD3 R12, P1, R26, R21, RZ ;  /* 0x000000151a0c7210 */ /* 0x000fe40007f3e0ff */
[----:B------:R-:W-:Y:S02]  /*0600*/  IADD3 R21, P0, R10, R7, RZ ;  /* 0x000000070a157210 */ /* 0x000fe40007f1e0ff */
[----:B------:R-:W-:-:S03]  /*0610*/  SHF.L.U64.HI R17, R6, 0x4, R17 ;  /* 0x0000000406117819 */ /* 0x000fc60000010211 */
[----:B------:R-:W-:Y:S01]  /*0620*/  IMAD.X R10, RZ, RZ, R11, P0 ;  /* 0x000000ffff0a7224 */ /* 0x000fe200000e060b */
[----:B------:R-:W-:Y:S01]  /*0630*/  IADD3 R22, P0, R24, R15, RZ ;  /* 0x0000000f18167210 */ /* 0x000fe20007f1e0ff */
[----:B------:R-:W-:Y:S01]  /*0640*/  IMAD.X R7, R17, 0x1, R14, P1 ;  /* 0x0000000111077824 */ /* 0x000fe200008e060e */
[C---:B------:R-:W-:Y:S02]  /*0650*/  SHF.L.U32 R14, R12.reuse, 0x2, RZ ;  /* 0x000000020c0e7819 */ /* 0x040fe400000006ff */
[----:B------:R-:W-:Y:S02]  /*0660*/  IADD3 R24, P1, R21, R24, RZ ;  /* 0x0000001815187210 */ /* 0x000fe40007f3e0ff */
[----:B------:R-:W-:Y:S01]  /*0670*/  SHF.L.U64.HI R7, R12, 0x2, R7 ;  /* 0x000000020c077819 */ /* 0x000fe20000010207 */
[----:B-----5:R-:W-:Y:S01]  /*0680*/  FADD R18, -R23, R18 ;  /* 0x0000001217127221 */ /* 0x020fe20000000100 */
[----:B------:R-:W-:Y:S01]  /*0690*/  IADD3 R12, P2, R26, R15, RZ ;  /* 0x0000000f1a0c7210 */ /* 0x000fe20007f5e0ff */
[----:B----4-:R-:W-:Y:S01]  /*06a0*/  FADD R6, -R25, R16 ;  /* 0x0000001019067221 */ /* 0x010fe20000000100 */
[----:B------:R-:W-:Y:S01]  /*06b0*/  IADD3 R16, P3, R26, R19, RZ ;  /* 0x000000131a107210 */ /* 0x000fe20007f7e0ff */
[----:B------:R-:W-:Y:S01]  /*06c0*/  FFMA R13, R8, R18, R23 ;  /* 0x00000012080d7223 */ /* 0x000fe20000000017 */
[----:B------:R-:W-:Y:S01]  /*06d0*/  IMAD.X R23, R27, 0x1, R28, P0 ;  /* 0x000000011b177824 */ /* 0x000fe200000e061c */
[----:B------:R-:W-:-:S02]  /*06e0*/  IADD3 R26, P4, R26, R21, RZ ;  /* 0x000000151a1a7210 */ /* 0x000fc40007f9e0ff */
[C---:B------:R-:W-:Y:S02]  /*06f0*/  IMAD.X R15, R17.reuse, 0x1, R20, P3 ;  /* 0x00000001110f7824 */ /* 0x040fe400018e0614 */
[C---:B------:R-:W-:Y:S02]  /*0700*/  SHF.L.U64.HI R23, R22.reuse, 0x2, R23 ;  /* 0x0000000216177819 */ /* 0x040fe40000010217 */
[----:B------:R-:W-:Y:S01]  /*0710*/  SHF.L.U32 R22, R22, 0x2, RZ ;  /* 0x0000000216167819 */ /* 0x000fe200000006ff */
[----:B------:R-:W-:Y:S02]  /*0720*/  IMAD.X R27, R10, 0x1, R27, P1 ;  /* 0x000000010a1b7824 */ /* 0x000fe400008e061b */
[----:B------:R-:W-:Y:S01]  /*0730*/  IMAD.X R11, R17, 0x1, R10, P4 ;  /* 0x00000001110b7824 */ /* 0x000fe200020e060a */
[C---:B------:R-:W-:Y:S01]  /*0740*/  SHF.L.U64.HI R10, R16.reuse, 0x2, R15 ;  /* 0x00000002100a7819 */ /* 0x040fe2000001020f */
[----:B------:R-:W-:Y:S01]  /*0750*/  IMAD.SHL.U32 R16, R16, 0x4, RZ ;  /* 0x0000000410107824 */ /* 0x000fe200078e00ff */
[----:B------:R-:W-:-:S02]  /*0760*/  IADD3 R20, P0, R22, UR6, RZ ;  /* 0x0000000616147c10 */ /* 0x000fc4000ff1e0ff */
[----:B------:R-:W-:Y:S01]  /*0770*/  IADD3 R18, P5, R14, UR8, RZ ;  /* 0x000000080e127c10 */ /* 0x000fe2000ffbe0ff */
[----:B------:R-:W-:Y:S01]  /*0780*/  FFMA R6, R8, R6, R25 ;  /* 0x0000000608067223 */ /* 0x000fe20000000019 */
[----:B------:R-:W-:Y:S01]  /*0790*/  IADD3 R14, P1, R14, UR6, RZ ;  /* 0x000000060e0e7c10 */ /* 0x000fe2000ff3e0ff */
[----:B------:R-:W-:Y:S01]  /*07a0*/  IMAD.X R25, R17, 0x1, R28, P2 ;  /* 0x0000000111197824 */ /* 0x000fe200010e061c */
[----:B------:R-:W-:Y:S02]  /*07b0*/  IADD3.X R21, R23, UR7, RZ, P0, !PT ;  /* 0x0000000717157c10 */ /* 0x000fe400087fe4ff */
[----:B------:R-:W-:Y:S02]  /*07c0*/  IADD3 R28, P2, R16, UR6, RZ ;  /* 0x00000006101c7c10 */ /* 0x000fe4000ff5e0ff */
[----:B------:R-:W-:Y:S02]  /*07d0*/  IADD3 R16, P3, R16, UR8, RZ ;  /* 0x0000000810107c10 */ /* 0x000fe4000ff7e0ff */
[----:B------:R-:W-:Y:S01]  /*07e0*/  IADD3.X R15, R7, UR7, RZ, P1, !PT ;  /* 0x00000007070f7c10 */ /* 0x000fe20008ffe4ff */
[----:B------:R-:W-:Y:S01]  /*07f0*/  IMAD.WIDE R20, R3, 0x4, R20 ;  /* 0x0000000403147825 */ /* 0x000fe200078e0214 */
[----:B------:R-:W-:-:S02]  /*0800*/  IADD3.X R19, R7, UR9, RZ, P5, !PT ;  /* 0x0000000907137c10 */ /* 0x000fc4000affe4ff */
[----:B------:R-:W-:Y:S01]  /*0810*/  IADD3.X R17, R10, UR9, RZ, P3, !PT ;  /* 0x000000090a117c10 */ /* 0x000fe20009ffe4ff */
[----:B------:R-:W-:Y:S01]  /*0820*/  IMAD.WIDE R14, R3, 0x4, R14 ;  /* 0x00000004030e7825 */ /* 0x000fe200078e020e */
[----:B------:R-:W-:-:S03]  /*0830*/  SHF.L.U64.HI R27, R24, 0x2, R27 ;  /* 0x00000002181b7819 */ /* 0x000fc6000001021b */
[----:B------:R-:W-:-:S04]  /*0840*/  IMAD.WIDE R18, R5, 0x4, R18 ;  /* 0x0000000405127825 */ /* 0x000fc800078e0212 */
[----:B------:R-:W-:Y:S01]  /*0850*/  IMAD.WIDE R20, R4, 0x4, R20 ;  /* 0x0000000404147825 */ /* 0x000fe200078e0214 */
[----:B------:R-:W-:Y:S01]  /*0860*/  IADD3.X R29, R10, UR7, RZ, P2, !PT ;  /* 0x000000070a1d7c10 */ /* 0x000fe200097fe4ff */
[----:B------:R-:W2:Y:S02]  /*0870*/  LDG.E.EL R19, desc[UR4][R18.64] ;  /* 0x0000000412137981 */ /* 0x000ea4000c2e1900 */
[----:B------:R-:W-:Y:S02]  /*0880*/  IMAD.WIDE R16, R5, 0x4, R16 ;  /* 0x0000000405107825 */ /* 0x000fe400078e0210 */
[----:B------:R-:W3:Y:S02]  /*0890*/  LDG.E.EL R20, desc[UR4][R20.64] ;  /* 0x0000000414147981 */ /* 0x000ee4000c2e1900 */
[----:B------:R-:W-:Y:S02]  /*08a0*/  IMAD.SHL.U32 R24, R24, 0x4, RZ ;  /* 0x0000000418187824 */ /* 0x000fe400078e00ff */
[C---:B------:R-:W-:Y:S01]  /*08b0*/  IMAD.WIDE R14, R4.reuse, 0x4, R14 ;  /* 0x00000004040e7825 */ /* 0x040fe200078e020e */
[----:B------:R1:W2:Y:S03]  /*08c0*/  LDG.E.EL R18, desc[UR4][R16.64] ;  /* 0x0000000410127981 */ /* 0x0002a6000c2e1900 */
[----:B------:R-:W-:Y:S01]  /*08d0*/  IMAD.WIDE R28, R3, 0x4, R28 ;  /* 0x00000004031c7825 */ /* 0x000fe200078e021c */
[----:B------:R4:W5:Y:S01]  /*08e0*/  LDG.E.EL R21, desc[UR4][R14.64] ;  /* 0x000000040e157981 */ /* 0x000962000c2e1900 */
[----:B-1----:R-:W-:Y:S01]  /*08f0*/  IADD3 R16, P0, R24, UR6, RZ ;  /* 0x0000000618107c10 */ /* 0x002fe2000ff1e0ff */
[----:B----4-:R-:W1:Y:S03]  /*0900*/  LDC.64 R14, c[0x0][0x250] ;  /* 0x00009400ff0e7b82 */ /* 0x010e660000000a00 */
[----:B------:R-:W-:Y:S01]  /*0910*/  IADD3.X R17, R27, UR7, RZ, P0, !PT ;  /* 0x000000071b117c10 */ /* 0x000fe200087fe4ff */
[----:B------:R-:W-:Y:S01]  /*0920*/  IMAD.WIDE R28, R4, 0x4, R28 ;  /* 0x00000004041c7825 */ /* 0x000fe200078e021c */
[----:B------:R-:W-:-:S03]  /*0930*/  SHF.L.U64.HI R25, R12, 0x2, R25 ;  /* 0x000000020c197819 */ /* 0x000fc60000010219 */
[----:B------:R-:W-:Y:S01]  /*0940*/  IMAD.WIDE R16, R3, 0x4, R16 ;  /* 0x0000000403107825 */ /* 0x000fe200078e0210 */
[----:B------:R4:W5:Y:S03]  /*0950*/  LDG.E.EL R7, desc[UR4][R28.64] ;  /* 0x000000041c077981 */ /* 0x000966000c2e1900 */
[----:B------:R-:W-:Y:S01]  /*0960*/  IMAD.SHL.U32 R12, R12, 0x4, RZ ;  /* 0x000000040c0c7824 */ /* 0x000fe200078e00ff */
[C---:B------:R-:W-:Y:S01]  /*0970*/  SHF.L.U64.HI R11, R26.reuse, 0x2, R11 ;  /* 0x000000021a0b7819 */ /* 0x040fe2000001020b */
[----:B------:R-:W-:Y:S02]  /*0980*/  IMAD.SHL.U32 R26, R26, 0x4, RZ ;  /* 0x000000041a1a7824 */ /* 0x000fe400078e00ff */
[----:B----4-:R-:W-:Y:S01]  /*0990*/  IMAD.WIDE R28, R4, 0x4, R16 ;  /* 0x00000004041c7825 */ /* 0x010fe200078e0210 */
[----:B------:R-:W-:-:S04]  /*09a0*/  IADD3 R16, P0, R12, UR6, RZ ;  /* 0x000000060c107c10 */ /* 0x000fc8000ff1e0ff */
[----:B------:R4:W3:Y:S01]  /*09b0*/  LDG.E.EL R10, desc[UR4][R28.64] ;  /* 0x000000041c0a7981 */ /* 0x0008e2000c2e1900 */
[----:B------:R-:W-:Y:S01]  /*09c0*/  IADD3.X R17, R25, UR7, RZ, P0, !PT ;  /* 0x0000000719117c10 */ /* 0x000fe200087fe4ff */
[----:B-1----:R-:W-:Y:S01]  /*09d0*/  IMAD.WIDE R14, R2, 0x4, R14 ;  /* 0x00000004020e7825 */ /* 0x002fe200078e020e */
[----:B------:R-:W-:Y:S02]  /*09e0*/  IADD3 R2, P1, R24, UR8, RZ ;  /* 0x0000000818027c10 */ /* 0x000fe4000ff3e0ff */
[----:B----4-:R-:W-:Y:S01]  /*09f0*/  IADD3 R28, P0, R26, UR6, RZ ;  /* 0x000000061a1c7c10 */ /* 0x010fe2000ff1e0ff */
[----:B------:R-:W-:Y:S02]  /*0a00*/  IMAD.WIDE R16, R3, 0x4, R16 ;  /* 0x0000000403107825 */ /* 0x000fe400078e0210 */
[----:B------:R-:W4:Y:S01]  /*0a10*/  LDG.E.EL R14, desc[UR4][R14.64] ;  /* 0x000000040e0e7981 */ /* 0x000f22000c2e1900 */
[----:B------:R-:W-:Y:S02]  /*0a20*/  IADD3.X R29, R11, UR7, RZ, P0, !PT ;  /* 0x000000070b1d7c10 */ /* 0x000fe400087fe4ff */
[----:B------:R-:W-:-:S02]  /*0a30*/  IADD3 R22, P0, R22, UR8, RZ ;  /* 0x0000000816167c10 */ /* 0x000fc4000ff1e0ff */
[----:B------:R-:W-:Y:S02]  /*0a40*/  IADD3 R24, P2, R12, UR8, RZ ;  /* 0x000000080c187c10 */ /* 0x000fe4000ff5e0ff */
[----:B------:R-:W-:Y:S01]  /*0a50*/  IADD3 R26, P3, R26, UR8, RZ ;  /* 0x000000081a1a7c10 */ /* 0x000fe2000ff7e0ff */
[----:B------:R-:W-:Y:S01]  /*0a60*/  IMAD.WIDE R28, R3, 0x4, R28 ;  /* 0x00000004031c7825 */ /* 0x000fe200078e021c */
[----:B------:R-:W-:Y:S02]  /*0a70*/  IADD3.X R23, R23, UR9, RZ, P0, !PT ;  /* 0x0000000917177c10 */ /* 0x000fe400087fe4ff */
[----:B------:R-:W-:Y:S02]  /*0a80*/  IADD3.X R3, R27, UR9, RZ, P1, !PT ;  /* 0x000000091b037c10 */ /* 0x000fe40008ffe4ff */
[----:B------:R-:W-:Y:S02]  /*0a90*/  IADD3.X R25, R25, UR9, RZ, P2, !PT ;  /* 0x0000000919197c10 */ /* 0x000fe400097fe4ff */
[----:B------:R-:W-:Y:S01]  /*0aa0*/  IADD3.X R27, R11, UR9, RZ, P3, !PT ;  /* 0x000000090b1b7c10 */ /* 0x000fe20009ffe4ff */
[----:B------:R-:W-:-:S04]  /*0ab0*/  IMAD.WIDE R16, R4, 0x4, R16 ;  /* 0x0000000404107825 */ /* 0x000fc800078e0210 */
[----:B------:R-:W-:Y:S02]  /*0ac0*/  IMAD.WIDE R28, R4, 0x4, R28 ;  /* 0x00000004041c7825 */ /* 0x000fe400078e021c */
[----:B------:R-:W4:Y:S02]  /*0ad0*/  LDG.E.EL R16, desc[UR4][R16.64] ;  /* 0x0000000410107981 */ /* 0x000f24000c2e1900 */
[C---:B------:R-:W-:Y:S02]  /*0ae0*/  IMAD.WIDE R22, R5.reuse, 0x4, R22 ;  /* 0x0000000405167825 */ /* 0x040fe400078e0216 */
[----:B------:R-:W4:Y:S02]  /*0af0*/  LDG.E.EL R29, desc[UR4][R28.64] ;  /* 0x000000041c1d7981 */ /* 0x000f24000c2e1900 */
[C---:B------:R-:W-:Y:S02]  /*0b00*/  IMAD.WIDE R2, R5.reuse, 0x4, R2 ;  /* 0x0000000405027825 */ /* 0x040fe400078e0202 */
[----:B------:R-:W4:Y:S02]  /*0b10*/  LDG.E.EL R22, desc[UR4][R22.64] ;  /* 0x0000000416167981 */ /* 0x000f24000c2e1900 */
[----:B------:R-:W-:-:S02]  /*0b20*/  IMAD.WIDE R24, R5, 0x4, R24 ;  /* 0x0000000405187825 */ /* 0x000fc400078e0218 */
[----:B------:R1:W4:Y:S02]  /*0b30*/  LDG.E.EL R11, desc[UR4][R2.64] ;  /* 0x00000004020b7981 */ /* 0x000324000c2e1900 */
[----:B------:R-:W-:Y:S02]  /*0b40*/  IMAD.WIDE R26, R5, 0x4, R26 ;  /* 0x00000004051a7825 */ /* 0x000fe400078e021a */
[----:B------:R-:W4:Y:S01]  /*0b50*/  LDG.E.EL R24, desc[UR4][R24.64] ;  /* 0x0000000418187981 */ /* 0x000f22000c2e1900 */
[----:B------:R-:W1:Y:S03]  /*0b60*/  LDC.64 R4, c[0x0][0x210] ;  /* 0x00008400ff047b82 */ /* 0x000e660000000a00 */
[----:B------:R-:W4:Y:S05]  /*0b70*/  LDG.E.EL R27, desc[UR4][R26.64] ;  /* 0x000000041a1b7981 */ /* 0x000f2a000c2e1900 */
[----:B-1----:R-:W1:Y:S01]  /*0b80*/  LDC.64 R2, c[0x0][0x218] ;  /* 0x00008600ff027b82 */ /* 0x002e620000000a00 */
[----:B0-----:R-:W-:-:S04]  /*0b90*/  IMAD.WIDE R4, R0, 0x4, R4 ;  /* 0x0000000400047825 */ /* 0x001fc800078e0204 */
[----:B-1----:R-:W-:-:S04]  /*0ba0*/  IMAD.WIDE R2, R0, 0x4, R2 ;  /* 0x0000000400027825 */ /* 0x002fc800078e0202 */
[----:B--2---:R-:W-:Y:S01]  /*0bb0*/  FADD R18, -R19, R18 ;  /* 0x0000001213127221 */ /* 0x004fe20000000100 */
[----:B-----5:R-:W-:-:S04]  /*0bc0*/  FADD R7, -R21, R7 ;  /* 0x0000000715077221 */ /* 0x020fc80000000100 */
[C---:B------:R-:W-:Y:S01]  /*0bd0*/  FFMA R21, R8.reuse, R7, R21 ;  /* 0x0000000708157223 */ /* 0x040fe20000000015 */
[----:B------:R-:W-:Y:S01]  /*0be0*/  FFMA R8, R8, R18, R19 ;  /* 0x0000001208087223 */ /* 0x000fe20000000013 */
[----:B---3--:R-:W-:-:S04]  /*0bf0*/  FADD R7, -R20, R10 ;  /* 0x0000000a14077221 */ /* 0x008fc80000000100 */
[----:B------:R-:W-:Y:S01]  /*0c00*/  FFMA R7, R9, R7, R20 ;  /* 0x0000000709077223 */ /* 0x000fe20000000014 */
[----:B------:R-:W-:Y:S01]  /*0c10*/  FADD R21, -R6, R21 ;  /* 0x0000001506157221 */ /* 0x000fe20000000100 */
[----:B------:R-:W-:-:S03]  /*0c20*/  FADD R8, -R13, R8 ;  /* 0x000000080d087221 */ /* 0x000fc60000000100 */
[C---:B----4-:R-:W-:Y:S01]  /*0c30*/  FFMA R6, R14.reuse, R21, R6 ;  /* 0x000000150e067223 */ /* 0x050fe20000000006 */
[----:B------:R-:W-:Y:S01]  /*0c40*/  FFMA R8, R14, R8, R13 ;  /* 0x000000080e087223 */ /* 0x000fe2000000000d */
[----:B------:R-:W-:-:S04]  /*0c50*/  FADD R15, -R16, R29 ;  /* 0x0000001d100f7221 */ /* 0x000fc80000000100 */
[----:B------:R-:W-:Y:S01]  /*0c60*/  FFMA R16, R9, R15, R16 ;  /* 0x0000000f09107223 */ /* 0x000fe20000000010 */
[----:B------:R-:W-:-:S03]  /*0c70*/  FADD R17, -R22, R11 ;  /* 0x0000000b16117221 */ /* 0x000fc60000000100 */
[----:B------:R-:W-:Y:S01]  /*0c80*/  FADD R16, -R7, R16 ;  /* 0x0000001007107221 */ /* 0x000fe20000000100 */
[----:B------:R-:W-:Y:S01]  /*0c90*/  FFMA R17, R9, R17, R22 ;  /* 0x0000001109117223 */ /* 0x000fe20000000016 */
[----:B------:R-:W-:-:S04]  /*0ca0*/  FADD R11, -R24, R27 ;  /* 0x0000001b180b7221 */ /* 0x000fc80000000100 */
[----:B------:R-:W-:Y:S01]  /*0cb0*/  FFMA R24, R9, R11, R24 ;  /* 0x0000000b09187223 */ /* 0x000fe20000000018 */
[----:B------:R-:W-:-:S03]  /*0cc0*/  FFMA R7, R14, R16, R7 ;  /* 0x000000100e077223 */ /* 0x000fc60000000007 */
[----:B------:R-:W-:-:S04]  /*0cd0*/  FADD R24, -R17, R24 ;  /* 0x0000001811187221 */ /* 0x000fc80000000100 */
[----:B------:R-:W-:Y:S01]  /*0ce0*/  FFMA R9, R14, R24, R17 ;  /* 0x000000180e097223 */ /* 0x000fe20000000011 */
[----:B------:R-:W-:Y:S04]  /*0cf0*/  STG.E.64 desc[UR4][R4.64], R6 ;  /* 0x0000000604007986 */ /* 0x000fe8000c101b04 */
[----:B------:R-:W-:Y:S01]  /*0d00*/  STG.E.64 desc[UR4][R2.64], R8 ;  /* 0x0000000802007986 */ /* 0x000fe2000c101b04 */
[----:B------:R-:W-:Y:S05]  /*0d10*/  EXIT ;  /* 0x000000000000794d */ /* 0x000fea0003800000 */
.L_x_0:
[----:B------:R-:W-:-:S00]  /*0d20*/  BRA `(.L_x_0) ;  /* 0xfffffffc00fc7947 */ /* 0x000fc0000383ffff */
[----:B------:R-:W-:-:S00]  /*0d30*/  NOP ;  /* 0x0000000000007918 */ /* 0x000fc00000000000 */
        /* <DEDUP_REMOVED lines=12> */
.L_x_1:


//--------------------- .nv.constant0.triton_poi_fused__unsafe_index_add_mul_sub_5 --------------------------
	.section	.nv.constant0.triton_poi_fused__unsafe_index_add_mul_sub_5,"a",@progbits
	.sectionflags	@""
	.align	4
.nv.constant0.triton_poi_fused__unsafe_index_add_mul_sub_5:
	.zero		612
